	.headerflags	@"EF_CUDA_TEXMODE_UNIFIED EF_CUDA_64BIT_ADDRESS EF_CUDA_ACCELERATORS EF_CUDA_SM90 EF_CUDA_VIRTUAL_SM(EF_CUDA_SM90)"
	.elftype	@"ET_EXEC"


//--------------------- .nv.info                  --------------------------
	.section	.nv.info,"",@"SHT_CUDA_INFO"
	.align	4


	//----- nvinfo : EIATTR_REGCOUNT
	.align		4
        /*0000*/ 	.byte	0x04, 0x2f
        /*0002*/ 	.short	(.L_3 - .L_2)
	.align		4
.L_2:
        /*0004*/ 	.word	index@(triton_poi_fused__native_batch_norm_legit_no_training_add_convolution_relu_53)
        /*0008*/ 	.word	0x00000018


	//----- nvinfo : EIATTR_MIN_STACK_SIZE
	.align		4
.L_3:
        /*000c*/ 	.byte	0x04, 0x12
        /*000e*/ 	.short	(.L_5 - .L_4)
	.align		4
.L_4:
        /*0010*/ 	.word	index@(triton_poi_fused__native_batch_norm_legit_no_training_add_convolution_relu_53)
        /*0014*/ 	.word	0x00000000


	//----- nvinfo : EIATTR_FRAME_SIZE
	.align		4
.L_5:
        /*0018*/ 	.byte	0x04, 0x11
        /*001a*/ 	.short	(.L_7 - .L_6)
	.align		4
.L_6:
        /*001c*/ 	.word	index@(triton_poi_fused__native_batch_norm_legit_no_training_add_convolution_relu_53)
        /*0020*/ 	.word	0x00000000


	//----- nvinfo : EIATTR_MIN_STACK_SIZE
	.align		4
.L_7:
        /*0024*/ 	.byte	0x04, 0x12
        /*0026*/ 	.short	(.L_9 - .L_8)
	.align		4
.L_8:
        /*0028*/ 	.word	index@(triton_poi_fused__native_batch_norm_legit_no_training_add_convolution_relu_53)
        /*002c*/ 	.word	0x00000000
.L_9:


//--------------------- .nv.info.triton_poi_fused__native_batch_norm_legit_no_training_add_convolution_relu_53 --------------------------
	.section	.nv.info.triton_poi_fused__native_batch_norm_legit_no_training_add_convolution_relu_53,"",@"SHT_CUDA_INFO"
	.sectionflags	@""
	.align	4


	//----- nvinfo : EIATTR_CUDA_API_VERSION
	.align		4
        /*0000*/ 	.byte	0x04, 0x37
        /*0002*/ 	.short	(.L_11 - .L_10)
.L_10:
        /*0004*/ 	.word	0x0000007c


	//----- nvinfo : EIATTR_KPARAM_INFO
	.align		4
.L_11:
        /*0008*/ 	.byte	0x04, 0x17
        /*000a*/ 	.short	(.L_13 - .L_12)
.L_12:
        /*000c*/ 	.word	0x00000000
        /*0010*/ 	.short	0x0008
        /*0012*/ 	.short	0x0040
        /*0014*/ 	.byte	0x00, 0xf0, 0x11, 0x00


	//----- nvinfo : EIATTR_KPARAM_INFO
	.align		4
.L_13:
        /*0018*/ 	.byte	0x04, 0x17
        /*001a*/ 	.short	(.L_15 - .L_14)
.L_14:
        /*001c*/ 	.word	0x00000000
        /*0020*/ 	.short	0x0007
        /*0022*/ 	.short	0x0038
        /*0024*/ 	.byte	0x00, 0xf4, 0x21, 0x00


	//----- nvinfo : EIATTR_KPARAM_INFO
	.align		4
.L_15:
        /*0028*/ 	.byte	0x04, 0x17
        /*002a*/ 	.short	(.L_17 - .L_16)
.L_16:
        /*002c*/ 	.word	0x00000000
        /*0030*/ 	.short	0x0006
        /*0032*/ 	.short	0x0030
        /*0034*/ 	.byte	0x00, 0xf4, 0x21, 0x00


	//----- nvinfo : EIATTR_KPARAM_INFO
	.align		4
.L_17:
        /*0038*/ 	.byte	0x04, 0x17
        /*003a*/ 	.short	(.L_19 - .L_18)
.L_18:
        /*003c*/ 	.word	0x00000000
        /*0040*/ 	.short	0x0005
        /*0042*/ 	.short	0x0028
        /*0044*/ 	.byte	0x00, 0xf4, 0x21, 0x00


	//----- nvinfo : EIATTR_KPARAM_INFO
	.align		4
.L_19:
        /*0048*/ 	.byte	0x04, 0x17
        /*004a*/ 	.short	(.L_21 - .L_20)
.L_20:
        /*004c*/ 	.word	0x00000000
        /*0050*/ 	.short	0x0004
        /*0052*/ 	.short	0x0020
        /*0054*/ 	.byte	0x00, 0xf4, 0x21, 0x00


	//----- nvinfo : EIATTR_KPARAM_INFO
	.align		4
.L_21:
        /*0058*/ 	.byte	0x04, 0x17
        /*005a*/ 	.short	(.L_23 - .L_22)
.L_22:
        /*005c*/ 	.word	0x00000000
        /*0060*/ 	.short	0x0003
        /*0062*/ 	.short	0x0018
        /*0064*/ 	.byte	0x00, 0xf4, 0x21, 0x00


	//----- nvinfo : EIATTR_KPARAM_INFO
	.align		4
.L_23:
        /*0068*/ 	.byte	0x04, 0x17
        /*006a*/ 	.short	(.L_25 - .L_24)
.L_24:
        /*006c*/ 	.word	0x00000000
        /*0070*/ 	.short	0x0002
        /*0072*/ 	.short	0x0010
        /*0074*/ 	.byte	0x00, 0xf4, 0x21, 0x00


	//----- nvinfo : EIATTR_KPARAM_INFO
	.align		4
.L_25:
        /*0078*/ 	.byte	0x04, 0x17
        /*007a*/ 	.short	(.L_27 - .L_26)
.L_26:
        /*007c*/ 	.word	0x00000000
        /*0080*/ 	.short	0x0001
        /*0082*/ 	.short	0x0008
        /*0084*/ 	.byte	0x00, 0xf4, 0x21, 0x00


	//----- nvinfo : EIATTR_KPARAM_INFO
	.align		4
.L_27:
        /*0088*/ 	.byte	0x04, 0x17
        /*008a*/ 	.short	(.L_29 - .L_28)
.L_28:
        /*008c*/ 	.word	0x00000000
        /*0090*/ 	.short	0x0000
        /*0092*/ 	.short	0x0000
        /*0094*/ 	.byte	0x00, 0xf4, 0x21, 0x00


	//----- nvinfo : EIATTR_SPARSE_MMA_MASK
	.align		4
.L_29:
        /*0098*/ 	.byte	0x03, 0x50
        /*009a*/ 	.short	0x0000


	//----- nvinfo : EIATTR_MAXREG_COUNT
	.align		4
        /*009c*/ 	.byte	0x03, 0x1b
        /*009e*/ 	.short	0x00ff


	//----- nvinfo : EIATTR_EXIT_INSTR_OFFSETS
	.align		4
        /*00a0*/ 	.byte	0x04, 0x1c
        /*00a2*/ 	.short	(.L_31 - .L_30)


	//   ....[0]....
.L_30:
        /*00a4*/ 	.word	0x00000410


	//----- nvinfo : EIATTR_REQNTID
	.align		4
.L_31:
        /*00a8*/ 	.byte	0x04, 0x10
        /*00aa*/ 	.short	(.L_33 - .L_32)
.L_32:
        /*00ac*/ 	.word	0x00000080
        /*00b0*/ 	.word	0x00000001
        /*00b4*/ 	.word	0x00000001


	//----- nvinfo : EIATTR_CBANK_PARAM_SIZE
	.align		4
.L_33:
        /*00b8*/ 	.byte	0x03, 0x19
        /*00ba*/ 	.short	0x0044


	//----- nvinfo : EIATTR_PARAM_CBANK
	.align		4
        /*00bc*/ 	.byte	0x04, 0x0a
        /*00be*/ 	.short	(.L_35 - .L_34)
	.align		4
.L_34:
        /*00c0*/ 	.word	index@(.nv.constant0.triton_poi_fused__native_batch_norm_legit_no_training_add_convolution_relu_53)
        /*00c4*/ 	.short	0x0210
        /*00c6*/ 	.short	0x0044


	//----- nvinfo : EIATTR_SW_WAR
	.align		4
.L_35:
        /*00c8*/ 	.byte	0x04, 0x36
        /*00ca*/ 	.short	(.L_37 - .L_36)
.L_36:
        /*00cc*/ 	.word	0x00000008
.L_37:


//--------------------- .nv.callgraph             --------------------------
	.section	.nv.callgraph,"",@"SHT_CUDA_CALLGRAPH"
	.align	4
	.sectionentsize	8
	.align		4
        /*0000*/ 	.word	0x00000000
	.align		4
        /*0004*/ 	.word	0xffffffff
	.align		4
        /*0008*/ 	.word	0x00000000
	.align		4
        /*000c*/ 	.word	0xfffffffe
	.align		4
        /*0010*/ 	.word	0x00000000
	.align		4
        /*0014*/ 	.word	0xfffffffd
	.align		4
        /*0018*/ 	.word	0x00000000
	.align		4
        /*001c*/ 	.word	0xfffffffc


//--------------------- .nv.constant4             --------------------------
	.section	.nv.constant4,"a",@progbits
	.align	8
	.align		8
.nv.constant4:
        /*0000*/ 	.dword	_$_str
	.align		8
        /*0008*/ 	.dword	_$_str_$_2


//--------------------- .text.triton_poi_fused__native_batch_norm_legit_no_training_add_convolution_relu_53 --------------------------
	.section	.text.triton_poi_fused__native_batch_norm_legit_no_training_add_convolution_relu_53,"ax",@progbits
	.align	128
        .global         triton_poi_fused__native_batch_norm_legit_no_training_add_convolution_relu_53
        .type           triton_poi_fused__native_batch_norm_legit_no_training_add_convolution_relu_53,@function
        .size           triton_poi_fused__native_batch_norm_legit_no_training_add_convolution_relu_53,(.L_x_1 - triton_poi_fused__native_batch_norm_legit_no_training_add_convolution_relu_53)
        .other          triton_poi_fused__native_batch_norm_legit_no_training_add_convolution_relu_53,@"STO_CUDA_ENTRY STV_DEFAULT"
triton_poi_fused__native_batch_norm_legit_no_training_add_convolution_relu_53:
.text.triton_poi_fused__native_batch_norm_legit_no_training_add_convolution_relu_53:
[----:B------:R-:W-:Y:S01]  /*0000*/  LDC R1, c[0x0][0x28] ;  /* 0x00000a00ff017b82 */ /* 0x000fe20000000800 */
[----:B------:R-:W1:Y:S07]  /*0010*/  S2R R0, SR_TID.X ;  /* 0x0000000000007919 */ /* 0x000e6e0000002100 */
[----:B------:R-:W2:Y:S01]  /*0020*/  LDC.64 R18, c[0x0][0x228] ;  /* 0x00008a00ff127b82 */ /* 0x000ea20000000a00 */
[----:B------:R-:W-:Y:S01]  /*0030*/  ULDC.64 UR4, c[0x0][0x208] ;  /* 0x0000820000047ab9 */ /* 0x000fe20000000a00 */
[----:B------:R-:W3:Y:S06]  /*0040*/  S2R R5, SR_CTAID.X ;  /* 0x0000000000057919 */ /* 0x000eec0000002500 */
[----:B------:R-:W4:Y:S08]  /*0050*/  LDC.64 R16, c[0x0][0x218] ;  /* 0x00008600ff107b82 */ /* 0x000f300000000a00 */
[----:B------:R-:W5:Y:S08]  /*0060*/  LDC.64 R20, c[0x0][0x220] ;  /* 0x00008800ff147b82 */ /* 0x000f700000000a00 */
[----:B------:R-:W4:Y:S01]  /*0070*/  LDC.64 R12, c[0x0][0x230] ;  /* 0x00008c00ff0c7b82 */ /* 0x000f220000000a00 */
[----:B-1----:R-:W-:-:S07]  /*0080*/  SHF.L.U32 R0, R0, 0x1, RZ ;  /* 0x0000000100007819 */ /* 0x002fce00000006ff */
[----:B------:R-:W1:Y:S01]  /*0090*/  LDC.64 R10, c[0x0][0x238] ;  /* 0x00008e00ff0a7b82 */ /* 0x000e620000000a00 */
[----:B---3--:R-:W-:Y:S02]  /*00a0*/  SHF.R.S32.HI R3, RZ, 0x17, R5 ;  /* 0x00000017ff037819 */ /* 0x008fe40000011405 */
[----:B------:R-:W-:Y:S02]  /*00b0*/  LOP3.LUT R0, R0, 0xfe, RZ, 0xc0, !PT ;  /* 0x000000fe00007812 */ /* 0x000fe400078ec0ff */
[----:B------:R-:W-:-:S03]  /*00c0*/  SGXT R3, R3, 0x1 ;  /* 0x000000010303781a */ /* 0x000fc60000000200 */
[----:B------:R-:W3:Y:S01]  /*00d0*/  LDC.64 R6, c[0x0][0x240] ;  /* 0x00009000ff067b82 */ /* 0x000ee20000000a00 */
[----:B------:R-:W-:-:S04]  /*00e0*/  LEA R0, R5, R0, 0x8 ;  /* 0x0000000005007211 */ /* 0x000fc800078e40ff */
[----:B------:R-:W-:-:S04]  /*00f0*/  LEA.HI R3, R3, R0, RZ, 0x4 ;  /* 0x0000000003037211 */ /* 0x000fc800078f20ff */
[--C-:B------:R-:W-:Y:S02]  /*0100*/  SHF.R.S32.HI R15, RZ, 0x4, R3.reuse ;  /* 0x00000004ff0f7819 */ /* 0x100fe40000011403 */
[----:B------:R-:W-:-:S04]  /*0110*/  SHF.R.S32.HI R2, RZ, 0x1f, R3 ;  /* 0x0000001fff027819 */ /* 0x000fc80000011403 */
[----:B------:R-:W-:-:S04]  /*0120*/  LEA.HI R2, R2, R15, RZ, 0x6 ;  /* 0x0000000f02027211 */ /* 0x000fc800078f30ff */
[----:B------:R-:W-:-:S04]  /*0130*/  LOP3.LUT R2, R2, 0xffffffc0, RZ, 0xc0, !PT ;  /* 0xffffffc002027812 */ /* 0x000fc800078ec0ff */
[----:B------:R-:W-:Y:S02]  /*0140*/  IADD3 R15, R15, -R2, RZ ;  /* 0x800000020f0f7210 */ /* 0x000fe40007ffe0ff */
[----:B------:R-:W1:Y:S03]  /*0150*/  LDC.64 R2, c[0x0][0x210] ;  /* 0x00008400ff027b82 */ /* 0x000e660000000a00 */
[----:B--2---:R-:W-:-:S05]  /*0160*/  IMAD.WIDE R18, R15, 0x4, R18 ;  /* 0x000000040f127825 */ /* 0x004fca00078e0212 */
[----:B------:R5:W2:Y:S01]  /*0170*/  LDG.E.EL R8, desc[UR4][R18.64] ;  /* 0x0000000412087981 */ /* 0x000aa2000c2e1900 */
[----:B----4-:R-:W-:-:S05]  /*0180*/  IMAD.WIDE R16, R15, 0x4, R16 ;  /* 0x000000040f107825 */ /* 0x010fca00078e0210 */
[----:B------:R-:W4:Y:S01]  /*0190*/  LDG.E.EL R9, desc[UR4][R16.64] ;  /* 0x0000000410097981 */ /* 0x000f22000c2e1900 */
[----:B-----5:R-:W-:-:S05]  /*01a0*/  IMAD.WIDE R18, R15, 0x4, R20 ;  /* 0x000000040f127825 */ /* 0x020fca00078e0214 */
[----:B------:R-:W5:Y:S01]  /*01b0*/  LDG.E.EL R14, desc[UR4][R18.64] ;  /* 0x00000004120e7981 */ /* 0x000f62000c2e1900 */
[----:B01----:R-:W-:-:S05]  /*01c0*/  IMAD.WIDE R2, R0, 0x4, R2 ;  /* 0x0000000400027825 */ /* 0x003fca00078e0202 */
[----:B------:R-:W4:Y:S01]  /*01d0*/  LDG.E.64 R4, desc[UR4][R2.64] ;  /* 0x0000000402047981 */ /* 0x000f22000c1e1b00 */
[----:B------:R-:W-:-:S04]  /*01e0*/  IMAD.WIDE R12, R15, 0x4, R12 ;  /* 0x000000040f0c7825 */ /* 0x000fc800078e020c */
[----:B------:R-:W-:Y:S02]  /*01f0*/  IMAD.WIDE R20, R15, 0x4, R10 ;  /* 0x000000040f147825 */ /* 0x000fe400078e020a */
[----:B------:R0:W5:Y:S04]  /*0200*/  LDG.E.EL R10, desc[UR4][R12.64] ;  /* 0x000000040c0a7981 */ /* 0x000168000c2e1900 */
[----:B------:R-:W5:Y:S01]  /*0210*/  LDG.E.EL R11, desc[UR4][R20.64] ;  /* 0x00000004140b7981 */ /* 0x000f62000c2e1900 */
[----:B---3--:R-:W-:-:S06]  /*0220*/  IMAD.WIDE R6, R0, 0x4, R6 ;  /* 0x0000000400067825 */ /* 0x008fcc00078e0206 */
[----:B------:R-:W3:Y:S01]  /*0230*/  LDG.E.64 R6, desc[UR4][R6.64] ;  /* 0x0000000406067981 */ /* 0x000ee2000c1e1b00 */
[----:B0-----:R-:W-:Y:S01]  /*0240*/  HFMA2.MMA R12, -RZ, RZ, 1.625, 0 ;  /* 0x3e800000ff0c7435 */ /* 0x001fe200000001ff */
[----:B--2---:R-:W-:-:S04]  /*0250*/  FADD R8, R8, 9.9999997473787516356e-06 ;  /* 0x3727c5ac08087421 */ /* 0x004fc80000000000 */
[----:B------:R-:W0:Y:S02]  /*0260*/  MUFU.SQRT R15, R8 ;  /* 0x00000008000f7308 */ /* 0x000e240000002000 */
[C---:B0-----:R-:W-:Y:S02]  /*0270*/  FSETP.GT.AND P0, PT, R15.reuse, 8.50705917302346158658e+37, PT ;  /* 0x7e8000000f00780b */ /* 0x041fe40003f04000 */
[----:B------:R-:W-:-:S11]  /*0280*/  FSETP.GEU.AND P1, PT, R15, 1.175494350822287508e-38, PT ;  /* 0x008000000f00780b */ /* 0x000fd60003f2e000 */
[----:B------:R-:W-:-:S04]  /*0290*/  @P0 FMUL R15, R15, 0.25 ;  /* 0x3e8000000f0f0820 */ /* 0x000fc80000400000 */
[----:B------:R-:W-:-:S06]  /*02a0*/  @!P1 FMUL R15, R15, 16777216 ;  /* 0x4b8000000f0f9820 */ /* 0x000fcc0000400000 */
[----:B------:R-:W0:Y:S01]  /*02b0*/  MUFU.RCP R15, R15 ;  /* 0x0000000f000f7308 */ /* 0x000e220000001000 */
[----:B------:R-:W-:Y:S01]  /*02c0*/  FSEL R12, R12, 1, P0 ;  /* 0x3f8000000c0c7808 */ /* 0x000fe20000000000 */
[--C-:B----4-:R-:W-:Y:S01]  /*02d0*/  FADD R4, R4, R9.reuse ;  /* 0x0000000904047221 */ /* 0x110fe20000000000 */
[----:B------:R-:W-:Y:S02]  /*02e0*/  FADD R5, R5, R9 ;  /* 0x0000000905057221 */ /* 0x000fe40000000000 */
[----:B------:R-:W1:Y:S01]  /*02f0*/  LDC.64 R8, c[0x0][0x248] ;  /* 0x00009200ff087b82 */ /* 0x000e620000000a00 */
[----:B------:R-:W-:-:S04]  /*0300*/  @!P1 FMUL R12, R12, 16777216 ;  /* 0x4b8000000c0c9820 */ /* 0x000fc80000400000 */
[----:B0-----:R-:W-:Y:S01]  /*0310*/  FMUL R13, R15, R12 ;  /* 0x0000000c0f0d7220 */ /* 0x001fe20000400000 */
[C---:B-----5:R-:W-:Y:S01]  /*0320*/  FADD R12, -R14.reuse, R4 ;  /* 0x000000040e0c7221 */ /* 0x060fe20000000100 */
[----:B------:R-:W-:-:S03]  /*0330*/  FADD R14, -R14, R5 ;  /* 0x000000050e0e7221 */ /* 0x000fc60000000100 */
[-C--:B------:R-:W-:Y:S01]  /*0340*/  FMUL R12, R12, R13.reuse ;  /* 0x0000000d0c0c7220 */ /* 0x080fe20000400000 */
[----:B------:R-:W-:-:S03]  /*0350*/  FMUL R14, R14, R13 ;  /* 0x0000000d0e0e7220 */ /* 0x000fc60000400000 */
[C-C-:B------:R-:W-:Y:S01]  /*0360*/  FFMA R12, R10.reuse, R12, R11.reuse ;  /* 0x0000000c0a0c7223 */ /* 0x140fe2000000000b */
[----:B------:R-:W-:-:S04]  /*0370*/  FFMA R14, R10, R14, R11 ;  /* 0x0000000e0a0e7223 */ /* 0x000fc8000000000b */
[----:B------:R-:W-:Y:S02]  /*0380*/  FSETP.GEU.AND P0, PT, R12, RZ, PT ;  /* 0x000000ff0c00720b */ /* 0x000fe40003f0e000 */
[----:B------:R-:W-:Y:S02]  /*0390*/  FSETP.GEU.AND P1, PT, R14, RZ, PT ;  /* 0x000000ff0e00720b */ /* 0x000fe40003f2e000 */
[----:B------:R-:W-:Y:S02]  /*03a0*/  FSEL R11, R12, RZ, P0 ;  /* 0x000000ff0c0b7208 */ /* 0x000fe40000000000 */
[----:B------:R-:W-:Y:S01]  /*03b0*/  FSEL R14, R14, RZ, P1 ;  /* 0x000000ff0e0e7208 */ /* 0x000fe20000800000 */
[----:B-1----:R-:W-:-:S04]  /*03c0*/  IMAD.WIDE R8, R0, 0x4, R8 ;  /* 0x0000000400087825 */ /* 0x002fc800078e0208 */
[----:B---3--:R-:W-:Y:S01]  /*03d0*/  FADD R6, R6, R11 ;  /* 0x0000000b06067221 */ /* 0x008fe20000000000 */
[----:B------:R-:W-:Y:S01]  /*03e0*/  FADD R7, R7, R14 ;  /* 0x0000000e07077221 */ /* 0x000fe20000000000 */
[----:B------:R-:W-:Y:S04]  /*03f0*/  STG.E.64 desc[UR4][R2.64], R4 ;  /* 0x0000000402007986 */ /* 0x000fe8000c101b04 */
[----:B------:R-:W-:Y:S01]  /*0400*/  STG.E.64 desc[UR4][R8.64], R6 ;  /* 0x0000000608007986 */ /* 0x000fe2000c101b04 */
[----:B------:R-:W-:Y:S05]  /*0410*/  EXIT ;  /* 0x000000000000794d */ /* 0x000fea0003800000 */
.L_x_0:
[----:B------:R-:W-:-:S00]  /*0420*/  BRA `(.L_x_0) ;  /* 0xfffffffc00fc7947 */ /* 0x000fc0000383ffff */
[----:B------:R-:W-:-:S00]  /*0430*/  NOP ;  /* 0x0000000000007918 */ /* 0x000fc00000000000 */
        /* <DEDUP_REMOVED lines=12> */
.L_x_1:


//--------------------- .nv.global.init           --------------------------
	.section	.nv.global.init,"aw",@progbits
.nv.global.init:
	.type		_$_str,@object
	.size		_$_str,(_$_str_$_2 - _$_str)
_$_str:
        /*0000*/ 	.byte	0x5f, 0x5f, 0x43, 0x55, 0x44, 0x41, 0x5f, 0x46, 0x54, 0x5a, 0x00
	.type		_$_str_$_2,@object
	.size		_$_str_$_2,(.L_1 - _$_str_$_2)
_$_str_$_2:
        /*000b*/ 	.byte	0x5f, 0x5f, 0x43, 0x55, 0x44, 0x41, 0x5f, 0x50, 0x52, 0x45, 0x43, 0x5f, 0x53, 0x51, 0x52, 0x54
        /*001b*/ 	.byte	0x00
.L_1:


//--------------------- .nv.constant0.triton_poi_fused__native_batch_norm_legit_no_training_add_convolution_relu_53 --------------------------
	.section	.nv.constant0.triton_poi_fused__native_batch_norm_legit_no_training_add_convolution_relu_53,"a",@progbits
	.sectionflags	@""
	.align	4
.nv.constant0.triton_poi_fused__native_batch_norm_legit_no_training_add_convolution_relu_53:
	.zero		596
